	.headerflags	@"EF_CUDA_TEXMODE_UNIFIED EF_CUDA_64BIT_ADDRESS EF_CUDA_ACCELERATORS EF_CUDA_SM90 EF_CUDA_VIRTUAL_SM(EF_CUDA_SM90)"
	.elftype	@"ET_EXEC"


//--------------------- .nv.info                  --------------------------
	.section	.nv.info,"",@"SHT_CUDA_INFO"
	.align	4


	//----- nvinfo : EIATTR_REGCOUNT
	.align		4
        /*0000*/ 	.byte	0x04, 0x2f
        /*0002*/ 	.short	(.L_1 - .L_0)
	.align		4
.L_0:
        /*0004*/ 	.word	index@(triton_poi_fused_relu_threshold_backward_0)
        /*0008*/ 	.word	0x0000000c


	//----- nvinfo : EIATTR_MIN_STACK_SIZE
	.align		4
.L_1:
        /*000c*/ 	.byte	0x04, 0x12
        /*000e*/ 	.short	(.L_3 - .L_2)
	.align		4
.L_2:
        /*0010*/ 	.word	index@(triton_poi_fused_relu_threshold_backward_0)
        /*0014*/ 	.word	0x00000000


	//----- nvinfo : EIATTR_FRAME_SIZE
	.align		4
.L_3:
        /*0018*/ 	.byte	0x04, 0x11
        /*001a*/ 	.short	(.L_5 - .L_4)
	.align		4
.L_4:
        /*001c*/ 	.word	index@(triton_poi_fused_relu_threshold_backward_0)
        /*0020*/ 	.word	0x00000000


	//----- nvinfo : EIATTR_MIN_STACK_SIZE
	.align		4
.L_5:
        /*0024*/ 	.byte	0x04, 0x12
        /*0026*/ 	.short	(.L_7 - .L_6)
	.align		4
.L_6:
        /*0028*/ 	.word	index@(triton_poi_fused_relu_threshold_backward_0)
        /*002c*/ 	.word	0x00000000
.L_7:


//--------------------- .nv.info.triton_poi_fused_relu_threshold_backward_0 --------------------------
	.section	.nv.info.triton_poi_fused_relu_threshold_backward_0,"",@"SHT_CUDA_INFO"
	.sectionflags	@""
	.align	4


	//----- nvinfo : EIATTR_CUDA_API_VERSION
	.align		4
        /*0000*/ 	.byte	0x04, 0x37
        /*0002*/ 	.short	(.L_9 - .L_8)
.L_8:
        /*0004*/ 	.word	0x0000007c


	//----- nvinfo : EIATTR_KPARAM_INFO
	.align		4
.L_9:
        /*0008*/ 	.byte	0x04, 0x17
        /*000a*/ 	.short	(.L_11 - .L_10)
.L_10:
        /*000c*/ 	.word	0x00000000
        /*0010*/ 	.short	0x0003
        /*0012*/ 	.short	0x0018
        /*0014*/ 	.byte	0x00, 0xf0, 0x11, 0x00


	//----- nvinfo : EIATTR_KPARAM_INFO
	.align		4
.L_11:
        /*0018*/ 	.byte	0x04, 0x17
        /*001a*/ 	.short	(.L_13 - .L_12)
.L_12:
        /*001c*/ 	.word	0x00000000
        /*0020*/ 	.short	0x0002
        /*0022*/ 	.short	0x0010
        /*0024*/ 	.byte	0x00, 0xf4, 0x21, 0x00


	//----- nvinfo : EIATTR_KPARAM_INFO
	.align		4
.L_13:
        /*0028*/ 	.byte	0x04, 0x17
        /*002a*/ 	.short	(.L_15 - .L_14)
.L_14:
        /*002c*/ 	.word	0x00000000
        /*0030*/ 	.short	0x0001
        /*0032*/ 	.short	0x0008
        /*0034*/ 	.byte	0x00, 0xf4, 0x21, 0x00


	//----- nvinfo : EIATTR_KPARAM_INFO
	.align		4
.L_15:
        /*0038*/ 	.byte	0x04, 0x17
        /*003a*/ 	.short	(.L_17 - .L_16)
.L_16:
        /*003c*/ 	.word	0x00000000
        /*0040*/ 	.short	0x0000
        /*0042*/ 	.short	0x0000
        /*0044*/ 	.byte	0x00, 0xf4, 0x21, 0x00


	//----- nvinfo : EIATTR_SPARSE_MMA_MASK
	.align		4
.L_17:
        /*0048*/ 	.byte	0x03, 0x50
        /*004a*/ 	.short	0x0000


	//----- nvinfo : EIATTR_MAXREG_COUNT
	.align		4
        /*004c*/ 	.byte	0x03, 0x1b
        /*004e*/ 	.short	0x00ff


	//----- nvinfo : EIATTR_EXIT_INSTR_OFFSETS
	.align		4
        /*0050*/ 	.byte	0x04, 0x1c
        /*0052*/ 	.short	(.L_19 - .L_18)


	//   ....[0]....
.L_18:
        /*0054*/ 	.word	0x00000180


	//   ....[1]....
        /*0058*/ 	.word	0x000001a0


	//----- nvinfo : EIATTR_REQNTID
	.align		4
.L_19:
        /*005c*/ 	.byte	0x04, 0x10
        /*005e*/ 	.short	(.L_21 - .L_20)
.L_20:
        /*0060*/ 	.word	0x00000080
        /*0064*/ 	.word	0x00000001
        /*0068*/ 	.word	0x00000001


	//----- nvinfo : EIATTR_CRS_STACK_SIZE
	.align		4
.L_21:
        /*006c*/ 	.byte	0x04, 0x1e
        /*006e*/ 	.short	(.L_23 - .L_22)
.L_22:
        /*0070*/ 	.word	0x00000000


	//----- nvinfo : EIATTR_CBANK_PARAM_SIZE
	.align		4
.L_23:
        /*0074*/ 	.byte	0x03, 0x19
        /*0076*/ 	.short	0x001c


	//----- nvinfo : EIATTR_PARAM_CBANK
	.align		4
        /*0078*/ 	.byte	0x04, 0x0a
        /*007a*/ 	.short	(.L_25 - .L_24)
	.align		4
.L_24:
        /*007c*/ 	.word	index@(.nv.constant0.triton_poi_fused_relu_threshold_backward_0)
        /*0080*/ 	.short	0x0210
        /*0082*/ 	.short	0x001c


	//----- nvinfo : EIATTR_SW_WAR
	.align		4
.L_25:
        /*0084*/ 	.byte	0x04, 0x36
        /*0086*/ 	.short	(.L_27 - .L_26)
.L_26:
        /*0088*/ 	.word	0x00000008
.L_27:


//--------------------- .nv.callgraph             --------------------------
	.section	.nv.callgraph,"",@"SHT_CUDA_CALLGRAPH"
	.align	4
	.sectionentsize	8
	.align		4
        /*0000*/ 	.word	0x00000000
	.align		4
        /*0004*/ 	.word	0xffffffff
	.align		4
        /*0008*/ 	.word	0x00000000
	.align		4
        /*000c*/ 	.word	0xfffffffe
	.align		4
        /*0010*/ 	.word	0x00000000
	.align		4
        /*0014*/ 	.word	0xfffffffd
	.align		4
        /*0018*/ 	.word	0x00000000
	.align		4
        /*001c*/ 	.word	0xfffffffc


//--------------------- .text.triton_poi_fused_relu_threshold_backward_0 --------------------------
	.section	.text.triton_poi_fused_relu_threshold_backward_0,"ax",@progbits
	.align	128
        .global         triton_poi_fused_relu_threshold_backward_0
        .type           triton_poi_fused_relu_threshold_backward_0,@function
        .size           triton_poi_fused_relu_threshold_backward_0,(.L_x_3 - triton_poi_fused_relu_threshold_backward_0)
        .other          triton_poi_fused_relu_threshold_backward_0,@"STO_CUDA_ENTRY STV_DEFAULT"
triton_poi_fused_relu_threshold_backward_0:
.text.triton_poi_fused_relu_threshold_backward_0:
[----:B------:R-:W0:Y:S02]  /*0000*/  LDC R1, c[0x0][0x28] ;  /* 0x00000a00ff017b82 */ /* 0x000e240000000800 */
[----:B------:R-:W1:Y:S01]  /*0010*/  S2R R0, SR_TID.X ;  /* 0x0000000000007919 */ /* 0x000e620000002100 */
[----:B------:R-:W2:Y:S01]  /*0020*/  LDC.64 R4, c[0x0][0x218] ;  /* 0x00008600ff047b82 */ /* 0x000ea20000000a00 */
[----:B------:R-:W-:Y:S01]  /*0030*/  ULDC.64 UR4, c[0x0][0x208] ;  /* 0x0000820000047ab9 */ /* 0x000fe20000000a00 */
[----:B------:R-:W-:Y:S01]  /*0040*/  BSSY B0, `(.L_x_0) ;  /* 0x000000a000007945 */ /* 0x000fe20003800000 */
[----:B------:R-:W3:Y:S01]  /*0050*/  S2R R7, SR_CTAID.X ;  /* 0x0000000000077919 */ /* 0x000ee20000002500 */
[----:B-1----:R-:W-:-:S05]  /*0060*/  LOP3.LUT R0, R0, 0x7f, RZ, 0xc0, !PT ;  /* 0x0000007f00007812 */ /* 0x002fca00078ec0ff */
[----:B---3--:R-:W-:Y:S02]  /*0070*/  IMAD R7, R7, 0x80, R0 ;  /* 0x0000008007077824 */ /* 0x008fe400078e0200 */
[----:B------:R-:W-:-:S03]  /*0080*/  IMAD.MOV.U32 R0, RZ, RZ, RZ ;  /* 0x000000ffff007224 */ /* 0x000fc600078e00ff */
[----:B------:R-:W-:-:S13]  /*0090*/  ISETP.GE.AND P0, PT, R7, 0x400, PT ;  /* 0x000004000700780c */ /* 0x000fda0003f06270 */
[----:B--2---:R-:W-:Y:S05]  /*00a0*/  @P0 BRA `(.L_x_1) ;  /* 0x00000000000c0947 */ /* 0x004fea0003800000 */
[----:B------:R-:W1:Y:S02]  /*00b0*/  LDC.64 R2, c[0x0][0x210] ;  /* 0x00008400ff027b82 */ /* 0x000e640000000a00 */
[----:B-1----:R-:W-:-:S05]  /*00c0*/  IMAD.WIDE R2, R7, 0x4, R2 ;  /* 0x0000000407027825 */ /* 0x002fca00078e0202 */
[----:B------:R1:W5:Y:S02]  /*00d0*/  LDG.E R0, desc[UR4][R2.64] ;  /* 0x0000000402007981 */ /* 0x000364000c1e1900 */
.L_x_1:
[----:B------:R-:W-:Y:S05]  /*00e0*/  BSYNC B0 ;  /* 0x0000000000007941 */ /* 0x000fea0003800000 */
.L_x_0:
[C---:B-----5:R-:W-:Y:S01]  /*00f0*/  FSETP.GEU.AND P1, PT, R0.reuse, RZ, PT ;  /* 0x000000ff0000720b */ /* 0x060fe20003f2e000 */
[----:B------:R-:W-:Y:S01]  /*0100*/  ULDC.64 UR6, c[0x0][0x220] ;  /* 0x0000880000067ab9 */ /* 0x000fe20000000a00 */
[----:B-1----:R-:W-:Y:S02]  /*0110*/  IMAD.WIDE R2, R7, 0x4, R4 ;  /* 0x0000000407027825 */ /* 0x002fe400078e0204 */
[----:B------:R-:W-:Y:S02]  /*0120*/  FSEL R9, R0, RZ, P1 ;  /* 0x000000ff00097208 */ /* 0x000fe40000800000 */
[----:B------:R-:W-:Y:S02]  /*0130*/  IADD3 R4, P1, R7, UR6, RZ ;  /* 0x0000000607047c10 */ /* 0x000fe4000ff3e0ff */
[----:B------:R-:W-:Y:S01]  /*0140*/  FSETP.GTU.AND P2, PT, R9, RZ, PT ;  /* 0x000000ff0900720b */ /* 0x000fe20003f4c000 */
[----:B------:R1:W-:Y:S01]  /*0150*/  @!P0 STG.E desc[UR4][R2.64], R9 ;  /* 0x0000000902008986 */ /* 0x0003e2000c101904 */
[----:B------:R-:W-:-:S02]  /*0160*/  LEA.HI.X.SX32 R5, R7, UR7, 0x1, P1 ;  /* 0x0000000707057c11 */ /* 0x000fc400088f0eff */
[----:B------:R-:W-:Y:S01]  /*0170*/  SEL R7, RZ, 0x1, P2 ;  /* 0x00000001ff077807 */ /* 0x000fe20001000000 */
[----:B------:R-:W-:Y:S08]  /*0180*/  @P0 EXIT ;  /* 0x000000000000094d */ /* 0x000ff00003800000 */
[----:B------:R-:W-:Y:S01]  /*0190*/  STG.E.U8 desc[UR4][R4.64], R7 ;  /* 0x0000000704007986 */ /* 0x000fe2000c101104 */
[----:B------:R-:W-:Y:S05]  /*01a0*/  EXIT ;  /* 0x000000000000794d */ /* 0x000fea0003800000 */
.L_x_2:
[----:B------:R-:W-:-:S00]  /*01b0*/  BRA `(.L_x_2) ;  /* 0xfffffffc00fc7947 */ /* 0x000fc0000383ffff */
[----:B------:R-:W-:-:S00]  /*01c0*/  NOP ;  /* 0x0000000000007918 */ /* 0x000fc00000000000 */
        /* <DEDUP_REMOVED lines=11> */
.L_x_3:


//--------------------- .nv.constant0.triton_poi_fused_relu_threshold_backward_0 --------------------------
	.section	.nv.constant0.triton_poi_fused_relu_threshold_backward_0,"a",@progbits
	.sectionflags	@""
	.align	4
.nv.constant0.triton_poi_fused_relu_threshold_backward_0:
	.zero		556
